//
// Generated by NVIDIA NVVM Compiler
//
// Compiler Build ID: CL-36424714
// Cuda compilation tools, release 13.0, V13.0.88
// Based on NVVM 20.0.0
//

.version 9.0
.target sm_100
.address_size 64


.entry _Z14sum_of_squaresPiS_(
	.param .u64 .ptr .align 1 _Z14sum_of_squaresPiS__param_0,
	.param .u64 .ptr .align 1 _Z14sum_of_squaresPiS__param_1
)
{
	.reg .pred 	%p<2>;
	.reg .b32 	%r<71>;
	.reg .b64 	%rd<9>;

	ld.param.u64 	%rd5, [_Z14sum_of_squaresPiS__param_0];
	ld.param.u64 	%rd4, [_Z14sum_of_squaresPiS__param_1];
	cvta.to.global.u64 	%rd6, %rd5;
	add.s64 	%rd8, %rd6, 64;
	mov.b32 	%r69, 0;
	mov.u32 	%r70, %r69;
$L__BB0_1:
	ld.global.u32 	%r6, [%rd8+-64];
	mad.lo.s32 	%r7, %r6, %r6, %r70;
	ld.global.u32 	%r8, [%rd8+-60];
	mad.lo.s32 	%r9, %r8, %r8, %r7;
	ld.global.u32 	%r10, [%rd8+-56];
	mad.lo.s32 	%r11, %r10, %r10, %r9;
	ld.global.u32 	%r12, [%rd8+-52];
	mad.lo.s32 	%r13, %r12, %r12, %r11;
	ld.global.u32 	%r14, [%rd8+-48];
	mad.lo.s32 	%r15, %r14, %r14, %r13;
	ld.global.u32 	%r16, [%rd8+-44];
	mad.lo.s32 	%r17, %r16, %r16, %r15;
	ld.global.u32 	%r18, [%rd8+-40];
	mad.lo.s32 	%r19, %r18, %r18, %r17;
	ld.global.u32 	%r20, [%rd8+-36];
	mad.lo.s32 	%r21, %r20, %r20, %r19;
	ld.global.u32 	%r22, [%rd8+-32];
	mad.lo.s32 	%r23, %r22, %r22, %r21;
	ld.global.u32 	%r24, [%rd8+-28];
	mad.lo.s32 	%r25, %r24, %r24, %r23;
	ld.global.u32 	%r26, [%rd8+-24];
	mad.lo.s32 	%r27, %r26, %r26, %r25;
	ld.global.u32 	%r28, [%rd8+-20];
	mad.lo.s32 	%r29, %r28, %r28, %r27;
	ld.global.u32 	%r30, [%rd8+-16];
	mad.lo.s32 	%r31, %r30, %r30, %r29;
	ld.global.u32 	%r32, [%rd8+-12];
	mad.lo.s32 	%r33, %r32, %r32, %r31;
	ld.global.u32 	%r34, [%rd8+-8];
	mad.lo.s32 	%r35, %r34, %r34, %r33;
	ld.global.u32 	%r36, [%rd8+-4];
	mad.lo.s32 	%r37, %r36, %r36, %r35;
	ld.global.u32 	%r38, [%rd8];
	mad.lo.s32 	%r39, %r38, %r38, %r37;
	ld.global.u32 	%r40, [%rd8+4];
	mad.lo.s32 	%r41, %r40, %r40, %r39;
	ld.global.u32 	%r42, [%rd8+8];
	mad.lo.s32 	%r43, %r42, %r42, %r41;
	ld.global.u32 	%r44, [%rd8+12];
	mad.lo.s32 	%r45, %r44, %r44, %r43;
	ld.global.u32 	%r46, [%rd8+16];
	mad.lo.s32 	%r47, %r46, %r46, %r45;
	ld.global.u32 	%r48, [%rd8+20];
	mad.lo.s32 	%r49, %r48, %r48, %r47;
	ld.global.u32 	%r50, [%rd8+24];
	mad.lo.s32 	%r51, %r50, %r50, %r49;
	ld.global.u32 	%r52, [%rd8+28];
	mad.lo.s32 	%r53, %r52, %r52, %r51;
	ld.global.u32 	%r54, [%rd8+32];
	mad.lo.s32 	%r55, %r54, %r54, %r53;
	ld.global.u32 	%r56, [%rd8+36];
	mad.lo.s32 	%r57, %r56, %r56, %r55;
	ld.global.u32 	%r58, [%rd8+40];
	mad.lo.s32 	%r59, %r58, %r58, %r57;
	ld.global.u32 	%r60, [%rd8+44];
	mad.lo.s32 	%r61, %r60, %r60, %r59;
	ld.global.u32 	%r62, [%rd8+48];
	mad.lo.s32 	%r63, %r62, %r62, %r61;
	ld.global.u32 	%r64, [%rd8+52];
	mad.lo.s32 	%r65, %r64, %r64, %r63;
	ld.global.u32 	%r66, [%rd8+56];
	mad.lo.s32 	%r67, %r66, %r66, %r65;
	ld.global.u32 	%r68, [%rd8+60];
	mad.lo.s32 	%r70, %r68, %r68, %r67;
	add.s32 	%r69, %r69, 32;
	add.s64 	%rd8, %rd8, 128;
	setp.ne.s32 	%p1, %r69, 1024000;
	@%p1 bra 	$L__BB0_1;
	cvta.to.global.u64 	%rd7, %rd4;
	st.global.u32 	[%rd7], %r70;
	ret;

}


// ===== COMPILED SASS (sm_100) =====

	.target	sm_100

	.elftype	@"ET_EXEC"


//--------------------- .note.nv.tkinfo           --------------------------
	.section	.note.nv.tkinfo,"",@"SHT_NOTE"
	.sectionflags	@"SHF_NOTE_NV_TKINFO"
	.tkinfo
        /*0018*/ 	.word	0x00000002
        /*0030*/ 	.string	""
        /*0030*/ 	.string	"ptxas"
        /*0030*/ 	.string	"Cuda compilation tools, release 13.0, V13.0.88"
        /*0030*/ 	.string	"Build cuda_13.0.r13.0/compiler.36424714_0"
        /*0030*/ 	.string	"-arch sm_100 -m 64 "



//--------------------- .note.nv.cuinfo           --------------------------
	.section	.note.nv.cuinfo,"",@"SHT_NOTE"
	.sectionflags	@"SHF_NOTE_NV_CUINFO"
        /*0018*/ 	.short	0x0002
        /*001a*/ 	.short	0x0064
        /*001c*/ 	.short	0x0082
	.zero		2


//--------------------- .nv.info                  --------------------------
	.section	.nv.info,"",@"SHT_CUDA_INFO"
	.align	4


	//----- nvinfo : EIATTR_REGCOUNT
	.align		4
        /*0000*/ 	.byte	0x04, 0x2f
        /*0002*/ 	.short	(.L_1 - .L_0)
	.align		4
.L_0:
        /*0004*/ 	.word	index@(_Z14sum_of_squaresPiS_)
        /*0008*/ 	.word	0x0000001e


	//----- nvinfo : EIATTR_FRAME_SIZE
	.align		4
.L_1:
        /*000c*/ 	.byte	0x04, 0x11
        /*000e*/ 	.short	(.L_3 - .L_2)
	.align		4
.L_2:
        /*0010*/ 	.word	index@(_Z14sum_of_squaresPiS_)
        /*0014*/ 	.word	0x00000000


	//----- nvinfo : EIATTR_MIN_STACK_SIZE
	.align		4
.L_3:
        /*0018*/ 	.byte	0x04, 0x12
        /*001a*/ 	.short	(.L_5 - .L_4)
	.align		4
.L_4:
        /*001c*/ 	.word	index@(_Z14sum_of_squaresPiS_)
        /*0020*/ 	.word	0x00000000
.L_5:


//--------------------- .nv.compat                --------------------------
	.section	.nv.compat,"",@"SHT_CUDA_COMPAT_INFO"
	.align	4
        /*0000*/ 	.byte	0x02, 0x09, 0x00, 0x00, 0x02, 0x02, 0x01, 0x00, 0x02, 0x05, 0x05, 0x00, 0x03, 0x07, 0x01, 0x01
        /*0010*/ 	.byte	0x02, 0x03, 0x00, 0x00, 0x02, 0x06, 0x01, 0x00, 0x04, 0x0b, 0x08, 0x00, 0x09, 0x00, 0x00, 0x00
        /*0020*/ 	.byte	0x00, 0x00, 0x00, 0x00


//--------------------- .nv.info._Z14sum_of_squaresPiS_ --------------------------
	.section	.nv.info._Z14sum_of_squaresPiS_,"",@"SHT_CUDA_INFO"
	.sectionflags	@""
	.align	4


	//----- nvinfo : EIATTR_CUDA_API_VERSION
	.align		4
        /*0000*/ 	.byte	0x04, 0x37
        /*0002*/ 	.short	(.L_7 - .L_6)
.L_6:
        /*0004*/ 	.word	0x00000082


	//----- nvinfo : EIATTR_KPARAM_INFO
	.align		4
.L_7:
        /*0008*/ 	.byte	0x04, 0x17
        /*000a*/ 	.short	(.L_9 - .L_8)
.L_8:
        /*000c*/ 	.word	0x00000000
        /*0010*/ 	.short	0x0001
        /*0012*/ 	.short	0x0008
        /*0014*/ 	.byte	0x00, 0xf5, 0x21, 0x00


	//----- nvinfo : EIATTR_KPARAM_INFO
	.align		4
.L_9:
        /*0018*/ 	.byte	0x04, 0x17
        /*001a*/ 	.short	(.L_11 - .L_10)
.L_10:
        /*001c*/ 	.word	0x00000000
        /*0020*/ 	.short	0x0000
        /*0022*/ 	.short	0x0000
        /*0024*/ 	.byte	0x00, 0xf5, 0x21, 0x00


	//----- nvinfo : EIATTR_SPARSE_MMA_MASK
	.align		4
.L_11:
        /*0028*/ 	.byte	0x03, 0x50
        /*002a*/ 	.short	0x0000


	//----- nvinfo : EIATTR_MAXREG_COUNT
	.align		4
        /*002c*/ 	.byte	0x03, 0x1b
        /*002e*/ 	.short	0x00ff


	//----- nvinfo : EIATTR_MERCURY_ISA_VERSION
	.align		4
        /*0030*/ 	.byte	0x03, 0x5f
        /*0032*/ 	.short	0x0101


	//----- nvinfo : EIATTR_VRC_CTA_INIT_COUNT
	.align		4
        /*0034*/ 	.byte	0x02, 0x4a
	.zero		1
	.zero		1


	//----- nvinfo : EIATTR_EXIT_INSTR_OFFSETS
	.align		4
        /*0038*/ 	.byte	0x04, 0x1c
        /*003a*/ 	.short	(.L_13 - .L_12)


	//   ....[0]....
.L_12:
        /*003c*/ 	.word	0x00000500


	//----- nvinfo : EIATTR_CBANK_PARAM_SIZE
	.align		4
.L_13:
        /*0040*/ 	.byte	0x03, 0x19
        /*0042*/ 	.short	0x0010


	//----- nvinfo : EIATTR_PARAM_CBANK
	.align		4
        /*0044*/ 	.byte	0x04, 0x0a
        /*0046*/ 	.short	(.L_15 - .L_14)
	.align		4
.L_14:
        /*0048*/ 	.word	index@(.nv.constant0._Z14sum_of_squaresPiS_)
        /*004c*/ 	.short	0x0380
        /*004e*/ 	.short	0x0010


	//----- nvinfo : EIATTR_SW_WAR
	.align		4
.L_15:
        /*0050*/ 	.byte	0x04, 0x36
        /*0052*/ 	.short	(.L_17 - .L_16)
.L_16:
        /*0054*/ 	.word	0x00000008
.L_17:


//--------------------- .nv.callgraph             --------------------------
	.section	.nv.callgraph,"",@"SHT_CUDA_CALLGRAPH"
	.align	4
	.sectionentsize	8
	.align		4
        /*0000*/ 	.word	0x00000000
	.align		4
        /*0004*/ 	.word	0xffffffff
	.align		4
        /*0008*/ 	.word	0x00000000
	.align		4
        /*000c*/ 	.word	0xfffffffe
	.align		4
        /*0010*/ 	.word	0x00000000
	.align		4
        /*0014*/ 	.word	0xfffffffd
	.align		4
        /*0018*/ 	.word	0x00000000
	.align		4
        /*001c*/ 	.word	0xfffffffc


//--------------------- .text._Z14sum_of_squaresPiS_ --------------------------
	.section	.text._Z14sum_of_squaresPiS_,"ax",@progbits
	.align	128
.text._Z14sum_of_squaresPiS_:
        .type           _Z14sum_of_squaresPiS_,@function
        .size           _Z14sum_of_squaresPiS_,(.L_x_2 - _Z14sum_of_squaresPiS_)
        .other          _Z14sum_of_squaresPiS_,@"STO_CUDA_ENTRY STV_DEFAULT"
_Z14sum_of_squaresPiS_:
[----:B------:R-:W-:Y:S01]  /*0000*/  LDC R1, c[0x0][0x37c] ;  /* 0x0000df00ff017b82 */ /* 0x000fe20000000800 */
[----:B------:R-:W0:Y:S01]  /*0010*/  LDCU.64 UR4, c[0x0][0x380] ;  /* 0x00007000ff0477ac */ /* 0x000e220008000a00 */
[----:B------:R-:W-:Y:S01]  /*0020*/  HFMA2 R5, -RZ, RZ, 0, 0 ;  /* 0x00000000ff057431 */ /* 0x000fe200000001ff */
[----:B------:R-:W1:Y:S01]  /*0030*/  LDCU.64 UR6, c[0x0][0x358] ;  /* 0x00006b00ff0677ac */ /* 0x000e620008000a00 */
[----:B0-----:R-:W-:-:S04]  /*0040*/  UIADD3 UR4, UP0, UPT, UR4, 0x40, URZ ;  /* 0x0000004004047890 */ /* 0x001fc8000ff1e0ff */
[----:B------:R-:W-:Y:S02]  /*0050*/  UIADD3.X UR5, UPT, UPT, URZ, UR5, URZ, UP0, !UPT ;  /* 0x00000005ff057290 */ /* 0x000fe400087fe4ff */
[----:B------:R-:W-:Y:S01]  /*0060*/  MOV R2, UR4 ;  /* 0x0000000400027c02 */ /* 0x000fe20008000f00 */
[----:B------:R-:W-:-:S03]  /*0070*/  UMOV UR4, URZ ;  /* 0x000000ff00047c82 */ /* 0x000fc60008000000 */
[----:B-1----:R-:W-:-:S07]  /*0080*/  MOV R3, UR5 ;  /* 0x0000000500037c02 */ /* 0x002fce0008000f00 */
.L_x_0:
[----:B------:R-:W2:Y:S04]  /*0090*/  LDG.E R6, desc[UR6][R2.64+-0x40] ;  /* 0xffffc00602067981 */ /* 0x000ea8000c1e1900 */
[----:B------:R-:W3:Y:S04]  /*00a0*/  LDG.E R26, desc[UR6][R2.64+-0x3c] ;  /* 0xffffc406021a7981 */ /* 0x000ee8000c1e1900 */
[----:B------:R-:W4:Y:S04]  /*00b0*/  LDG.E R21, desc[UR6][R2.64+-0x38] ;  /* 0xffffc80602157981 */ /* 0x000f28000c1e1900 */
[----:B------:R-:W5:Y:S04]  /*00c0*/  LDG.E R22, desc[UR6][R2.64+-0x34] ;  /* 0xffffcc0602167981 */ /* 0x000f68000c1e1900 */
        /* <DEDUP_REMOVED lines=18> */
[----:B------:R-:W5:Y:S01]  /*01f0*/  LDG.E R7, desc[UR6][R2.64+0x18] ;  /* 0x0000180602077981 */ /* 0x000f62000c1e1900 */
[----:B--2---:R-:W-:-:S03]  /*0200*/  IMAD R5, R6, R6, R5 ;  /* 0x0000000606057224 */ /* 0x004fc600078e0205 */
[----:B------:R-:W2:Y:S01]  /*0210*/  LDG.E R6, desc[UR6][R2.64+0x1c] ;  /* 0x00001c0602067981 */ /* 0x000ea2000c1e1900 */
[----:B---3--:R-:W-:-:S03]  /*0220*/  IMAD R26, R26, R26, R5 ;  /* 0x0000001a1a1a7224 */ /* 0x008fc600078e0205 */
[----:B------:R-:W3:Y:S01]  /*0230*/  LDG.E R5, desc[UR6][R2.64+0x20] ;  /* 0x0000200602057981 */ /* 0x000ee2000c1e1900 */
[----:B----4-:R-:W-:-:S03]  /*0240*/  IMAD R27, R21, R21, R26 ;  /* 0x00000015151b7224 */ /* 0x010fc600078e021a */
[----:B------:R-:W4:Y:S01]  /*0250*/  LDG.E R21, desc[UR6][R2.64+0x24] ;  /* 0x0000240602157981 */ /* 0x000f22000c1e1900 */
[----:B-----5:R-:W-:-:S03]  /*0260*/  IMAD R26, R22, R22, R27 ;  /* 0x00000016161a7224 */ /* 0x020fc600078e021b */
[----:B------:R-:W5:Y:S01]  /*0270*/  LDG.E R22, desc[UR6][R2.64+0x28] ;  /* 0x0000280602167981 */ /* 0x000f62000c1e1900 */
[----:B------:R-:W-:-:S03]  /*0280*/  IMAD R27, R25, R25, R26 ;  /* 0x00000019191b7224 */ /* 0x000fc600078e021a */
        /* <DEDUP_REMOVED lines=8> */
[----:B------:R0:W5:Y:S01]  /*0310*/  LDG.E R0, desc[UR6][R2.64+0x3c] ;  /* 0x00003c0602007981 */ /* 0x000162000c1e1900 */
[----:B------:R-:W-:Y:S01]  /*0320*/  UIADD3 UR4, UPT, UPT, UR4, 0x20, URZ ;  /* 0x0000002004047890 */ /* 0x000fe2000fffe0ff */
[----:B------:R-:W-:-:S03]  /*0330*/  IMAD R4, R4, R4, R27 ;  /* 0x0000000404047224 */ /* 0x000fc600078e021b */
[----:B------:R-:W-:Y:S01]  /*0340*/  UISETP.NE.AND UP0, UPT, UR4, 0xfa000, UPT ;  /* 0x000fa0000400788c */ /* 0x000fe2000bf05270 */
[----:B------:R-:W-:-:S04]  /*0350*/  IMAD R19, R19, R19, R4 ;  /* 0x0000001313137224 */ /* 0x000fc800078e0204 */
[----:B------:R-:W-:Y:S01]  /*0360*/  IMAD R18, R18, R18, R19 ;  /* 0x0000001212127224 */ /* 0x000fe200078e0213 */
[----:B0-----:R-:W-:-:S03]  /*0370*/  IADD3 R2, P0, PT, R2, 0x80, RZ ;  /* 0x0000008002027810 */ /* 0x001fc60007f1e0ff */
[----:B------:R-:W-:Y:S01]  /*0380*/  IMAD R17, R17, R17, R18 ;  /* 0x0000001111117224 */ /* 0x000fe200078e0212 */
[----:B------:R-:W-:-:S03]  /*0390*/  IADD3.X R3, PT, PT, RZ, R3, RZ, P0, !PT ;  /* 0x00000003ff037210 */ /* 0x000fc600007fe4ff */
[----:B------:R-:W-:-:S04]  /*03a0*/  IMAD R16, R16, R16, R17 ;  /* 0x0000001010107224 */ /* 0x000fc800078e0211 */
        /* <DEDUP_REMOVED lines=9> */
[----:B--2---:R-:W-:-:S04]  /*0440*/  IMAD R6, R6, R6, R7 ;  /* 0x0000000606067224 */ /* 0x004fc800078e0207 */
[----:B---3--:R-:W-:-:S04]  /*0450*/  IMAD R6, R5, R5, R6 ;  /* 0x0000000505067224 */ /* 0x008fc800078e0206 */
[----:B----4-:R-:W-:-:S04]  /*0460*/  IMAD R21, R21, R21, R6 ;  /* 0x0000001515157224 */ /* 0x010fc800078e0206 */
[----:B-----5:R-:W-:-:S04]  /*0470*/  IMAD R22, R22, R22, R21 ;  /* 0x0000001616167224 */ /* 0x020fc800078e0215 */
[----:B------:R-:W-:-:S04]  /*0480*/  IMAD R25, R25, R25, R22 ;  /* 0x0000001919197224 */ /* 0x000fc800078e0216 */
[----:B------:R-:W-:-:S04]  /*0490*/  IMAD R24, R24, R24, R25 ;  /* 0x0000001818187224 */ /* 0x000fc800078e0219 */
[----:B------:R-:W-:-:S04]  /*04a0*/  IMAD R23, R23, R23, R24 ;  /* 0x0000001717177224 */ /* 0x000fc800078e0218 */
[----:B------:R-:W-:-:S04]  /*04b0*/  IMAD R23, R20, R20, R23 ;  /* 0x0000001414177224 */ /* 0x000fc800078e0217 */
[----:B------:R-:W-:Y:S01]  /*04c0*/  IMAD R5, R0, R0, R23 ;  /* 0x0000000000057224 */ /* 0x000fe200078e0217 */
[----:B------:R-:W-:Y:S06]  /*04d0*/  BRA.U UP0, `(.L_x_0) ;  /* 0xfffffff900ec7547 */ /* 0x000fec000b83ffff */
[----:B------:R-:W0:Y:S02]  /*04e0*/  LDC.64 R2, c[0x0][0x388] ;  /* 0x0000e200ff027b82 */ /* 0x000e240000000a00 */
[----:B0-----:R-:W-:Y:S01]  /*04f0*/  STG.E desc[UR6][R2.64], R5 ;  /* 0x0000000502007986 */ /* 0x001fe2000c101906 */
[----:B------:R-:W-:Y:S05]  /*0500*/  EXIT ;  /* 0x000000000000794d */ /* 0x000fea0003800000 */
.L_x_1:
[----:B------:R-:W-:-:S00]  /*0510*/  BRA `(.L_x_1) ;  /* 0xfffffffc00fc7947 */ /* 0x000fc0000383ffff */
[----:B------:R-:W-:-:S00]  /*0520*/  NOP ;  /* 0x0000000000007918 */ /* 0x000fc00000000000 */
        /* <DEDUP_REMOVED lines=13> */
.L_x_2:


//--------------------- .nv.shared.reserved.0     --------------------------
	.section	.nv.shared.reserved.0,"aw",@nobits
	.weak		__nv_reservedSMEM_offset_0_alias
	.size		__nv_reservedSMEM_offset_0_alias, 0, 64
	.other		__nv_reservedSMEM_offset_0_alias,@"STO_CUDA_RESERVED_SHARED STV_DEFAULT"
__nv_reservedSMEM_offset_0_alias:
	.zero		0
	.zero		64


//--------------------- .nv.constant0._Z14sum_of_squaresPiS_ --------------------------
	.section	.nv.constant0._Z14sum_of_squaresPiS_,"a",@progbits
	.sectionflags	@""
	.align	4
.nv.constant0._Z14sum_of_squaresPiS_:
	.zero		912


//--------------------- SYMBOLS --------------------------

	.type		.nv.reservedSmem.offset0,@object
	.size		.nv.reservedSmem.offset0,0x4
